//
// Generated by NVIDIA NVVM Compiler
//
// Compiler Build ID: CL-36424714
// Cuda compilation tools, release 13.0, V13.0.88
// Based on NVVM 20.0.0
//

.version 9.0
.target sm_100
.address_size 64

	// .globl	_Z15multiply_kernelPfS_S_iiii
.extern .func  (.param .b32 func_retval0) vprintf
(
	.param .b64 vprintf_param_0,
	.param .b64 vprintf_param_1
)
;
.global .align 1 .b8 $str[24] = {116, 97, 115, 107, 32, 37, 100, 32, 111, 110, 32, 71, 80, 85, 32, 37, 100, 32, 100, 111, 110, 101, 10};
.global .align 1 .b8 $str$1[25] = {69, 108, 101, 109, 101, 110, 116, 32, 97, 116, 32, 91, 37, 100, 44, 32, 37, 100, 93, 58, 32, 37, 102, 10};

.visible .entry _Z15multiply_kernelPfS_S_iiii(
	.param .u64 .ptr .align 1 _Z15multiply_kernelPfS_S_iiii_param_0,
	.param .u64 .ptr .align 1 _Z15multiply_kernelPfS_S_iiii_param_1,
	.param .u64 .ptr .align 1 _Z15multiply_kernelPfS_S_iiii_param_2,
	.param .u32 _Z15multiply_kernelPfS_S_iiii_param_3,
	.param .u32 _Z15multiply_kernelPfS_S_iiii_param_4,
	.param .u32 _Z15multiply_kernelPfS_S_iiii_param_5,
	.param .u32 _Z15multiply_kernelPfS_S_iiii_param_6
)
{
	.reg .pred 	%p<18>;
	.reg .b32 	%r<66>;
	.reg .b32 	%f<115>;
	.reg .b64 	%rd<30>;

	ld.param.u64 	%rd8, [_Z15multiply_kernelPfS_S_iiii_param_0];
	ld.param.u64 	%rd9, [_Z15multiply_kernelPfS_S_iiii_param_1];
	ld.param.u64 	%rd7, [_Z15multiply_kernelPfS_S_iiii_param_2];
	ld.param.u32 	%r33, [_Z15multiply_kernelPfS_S_iiii_param_4];
	ld.param.u32 	%r34, [_Z15multiply_kernelPfS_S_iiii_param_5];
	ld.param.u32 	%r35, [_Z15multiply_kernelPfS_S_iiii_param_6];
	cvta.to.global.u64 	%rd1, %rd9;
	cvta.to.global.u64 	%rd2, %rd8;
	cvta.to.global.u64 	%rd3, %rd7;
	mov.u32 	%r36, %ctaid.y;
	mov.u32 	%r1, %ntid.y;
	mov.u32 	%r37, %tid.y;
	mad.lo.s32 	%r56, %r36, %r1, %r37;
	setp.ge.s32 	%p1, %r56, %r33;
	@%p1 bra 	$L__BB0_24;
	mov.u32 	%r38, %ctaid.x;
	mov.u32 	%r39, %ntid.x;
	mov.u32 	%r40, %tid.x;
	mad.lo.s32 	%r3, %r38, %r39, %r40;
	setp.gt.s32 	%p2, %r35, 0;
	mov.u32 	%r41, %nctaid.x;
	mul.lo.s32 	%r4, %r39, %r41;
	mov.u32 	%r42, %nctaid.y;
	mul.lo.s32 	%r5, %r1, %r42;
	@%p2 bra 	$L__BB0_2;
	bra.uni 	$L__BB0_20;
$L__BB0_2:
	and.b32  	%r6, %r35, 15;
	and.b32  	%r7, %r35, 7;
	and.b32  	%r8, %r35, 2147483632;
	and.b32  	%r9, %r35, 3;
	add.s64 	%rd4, %rd2, 32;
$L__BB0_3:
	setp.lt.s32 	%p6, %r3, %r34;
	@%p6 bra 	$L__BB0_5;
$L__BB0_4:
	add.s32 	%r56, %r56, %r5;
	setp.lt.s32 	%p17, %r56, %r33;
	@%p17 bra 	$L__BB0_3;
	bra.uni 	$L__BB0_24;
$L__BB0_5:
	mul.lo.s32 	%r12, %r56, %r35;
	mov.u32 	%r57, %r3;
$L__BB0_6:
	setp.lt.u32 	%p7, %r35, 16;
	mul.lo.s32 	%r14, %r57, %r35;
	mov.f32 	%f114, 0f00000000;
	mov.b32 	%r62, 0;
	@%p7 bra 	$L__BB0_9;
	and.b32  	%r46, %r35, 2147483632;
	neg.s32 	%r60, %r46;
	mov.f32 	%f114, 0f00000000;
	mov.u32 	%r58, %r14;
	mov.u32 	%r59, %r12;
$L__BB0_8:
	.pragma "nounroll";
	mul.wide.s32 	%rd12, %r59, 4;
	add.s64 	%rd13, %rd4, %rd12;
	mul.wide.s32 	%rd14, %r58, 4;
	add.s64 	%rd15, %rd1, %rd14;
	ld.global.f32 	%f18, [%rd13+-32];
	ld.global.f32 	%f19, [%rd15];
	fma.rn.f32 	%f20, %f18, %f19, %f114;
	ld.global.f32 	%f21, [%rd13+-28];
	ld.global.f32 	%f22, [%rd15+4];
	fma.rn.f32 	%f23, %f21, %f22, %f20;
	ld.global.f32 	%f24, [%rd13+-24];
	ld.global.f32 	%f25, [%rd15+8];
	fma.rn.f32 	%f26, %f24, %f25, %f23;
	ld.global.f32 	%f27, [%rd13+-20];
	ld.global.f32 	%f28, [%rd15+12];
	fma.rn.f32 	%f29, %f27, %f28, %f26;
	ld.global.f32 	%f30, [%rd13+-16];
	ld.global.f32 	%f31, [%rd15+16];
	fma.rn.f32 	%f32, %f30, %f31, %f29;
	ld.global.f32 	%f33, [%rd13+-12];
	ld.global.f32 	%f34, [%rd15+20];
	fma.rn.f32 	%f35, %f33, %f34, %f32;
	ld.global.f32 	%f36, [%rd13+-8];
	ld.global.f32 	%f37, [%rd15+24];
	fma.rn.f32 	%f38, %f36, %f37, %f35;
	ld.global.f32 	%f39, [%rd13+-4];
	ld.global.f32 	%f40, [%rd15+28];
	fma.rn.f32 	%f41, %f39, %f40, %f38;
	ld.global.f32 	%f42, [%rd13];
	ld.global.f32 	%f43, [%rd15+32];
	fma.rn.f32 	%f44, %f42, %f43, %f41;
	ld.global.f32 	%f45, [%rd13+4];
	ld.global.f32 	%f46, [%rd15+36];
	fma.rn.f32 	%f47, %f45, %f46, %f44;
	ld.global.f32 	%f48, [%rd13+8];
	ld.global.f32 	%f49, [%rd15+40];
	fma.rn.f32 	%f50, %f48, %f49, %f47;
	ld.global.f32 	%f51, [%rd13+12];
	ld.global.f32 	%f52, [%rd15+44];
	fma.rn.f32 	%f53, %f51, %f52, %f50;
	ld.global.f32 	%f54, [%rd13+16];
	ld.global.f32 	%f55, [%rd15+48];
	fma.rn.f32 	%f56, %f54, %f55, %f53;
	ld.global.f32 	%f57, [%rd13+20];
	ld.global.f32 	%f58, [%rd15+52];
	fma.rn.f32 	%f59, %f57, %f58, %f56;
	ld.global.f32 	%f60, [%rd13+24];
	ld.global.f32 	%f61, [%rd15+56];
	fma.rn.f32 	%f62, %f60, %f61, %f59;
	ld.global.f32 	%f63, [%rd13+28];
	ld.global.f32 	%f64, [%rd15+60];
	fma.rn.f32 	%f114, %f63, %f64, %f62;
	add.s32 	%r60, %r60, 16;
	add.s32 	%r59, %r59, 16;
	add.s32 	%r58, %r58, 16;
	setp.ne.s32 	%p8, %r60, 0;
	mov.u32 	%r62, %r8;
	@%p8 bra 	$L__BB0_8;
$L__BB0_9:
	setp.eq.s32 	%p9, %r6, 0;
	@%p9 bra 	$L__BB0_19;
	add.s32 	%r47, %r6, -1;
	setp.lt.u32 	%p10, %r47, 7;
	@%p10 bra 	$L__BB0_12;
	add.s32 	%r48, %r62, %r12;
	mul.wide.s32 	%rd16, %r48, 4;
	add.s64 	%rd17, %rd2, %rd16;
	ld.global.f32 	%f66, [%rd17];
	add.s32 	%r49, %r62, %r14;
	mul.wide.s32 	%rd18, %r49, 4;
	add.s64 	%rd19, %rd1, %rd18;
	ld.global.f32 	%f67, [%rd19];
	fma.rn.f32 	%f68, %f66, %f67, %f114;
	ld.global.f32 	%f69, [%rd17+4];
	ld.global.f32 	%f70, [%rd19+4];
	fma.rn.f32 	%f71, %f69, %f70, %f68;
	ld.global.f32 	%f72, [%rd17+8];
	ld.global.f32 	%f73, [%rd19+8];
	fma.rn.f32 	%f74, %f72, %f73, %f71;
	ld.global.f32 	%f75, [%rd17+12];
	ld.global.f32 	%f76, [%rd19+12];
	fma.rn.f32 	%f77, %f75, %f76, %f74;
	ld.global.f32 	%f78, [%rd17+16];
	ld.global.f32 	%f79, [%rd19+16];
	fma.rn.f32 	%f80, %f78, %f79, %f77;
	ld.global.f32 	%f81, [%rd17+20];
	ld.global.f32 	%f82, [%rd19+20];
	fma.rn.f32 	%f83, %f81, %f82, %f80;
	ld.global.f32 	%f84, [%rd17+24];
	ld.global.f32 	%f85, [%rd19+24];
	fma.rn.f32 	%f86, %f84, %f85, %f83;
	ld.global.f32 	%f87, [%rd17+28];
	ld.global.f32 	%f88, [%rd19+28];
	fma.rn.f32 	%f114, %f87, %f88, %f86;
	add.s32 	%r62, %r62, 8;
$L__BB0_12:
	setp.eq.s32 	%p11, %r7, 0;
	@%p11 bra 	$L__BB0_19;
	add.s32 	%r50, %r7, -1;
	setp.lt.u32 	%p12, %r50, 3;
	@%p12 bra 	$L__BB0_15;
	add.s32 	%r51, %r62, %r12;
	mul.wide.s32 	%rd20, %r51, 4;
	add.s64 	%rd21, %rd2, %rd20;
	ld.global.f32 	%f90, [%rd21];
	add.s32 	%r52, %r62, %r14;
	mul.wide.s32 	%rd22, %r52, 4;
	add.s64 	%rd23, %rd1, %rd22;
	ld.global.f32 	%f91, [%rd23];
	fma.rn.f32 	%f92, %f90, %f91, %f114;
	ld.global.f32 	%f93, [%rd21+4];
	ld.global.f32 	%f94, [%rd23+4];
	fma.rn.f32 	%f95, %f93, %f94, %f92;
	ld.global.f32 	%f96, [%rd21+8];
	ld.global.f32 	%f97, [%rd23+8];
	fma.rn.f32 	%f98, %f96, %f97, %f95;
	ld.global.f32 	%f99, [%rd21+12];
	ld.global.f32 	%f100, [%rd23+12];
	fma.rn.f32 	%f114, %f99, %f100, %f98;
	add.s32 	%r62, %r62, 4;
$L__BB0_15:
	setp.eq.s32 	%p13, %r9, 0;
	@%p13 bra 	$L__BB0_19;
	setp.eq.s32 	%p14, %r9, 1;
	add.s32 	%r53, %r62, %r12;
	mul.wide.s32 	%rd24, %r53, 4;
	add.s64 	%rd5, %rd2, %rd24;
	ld.global.f32 	%f101, [%rd5];
	add.s32 	%r54, %r62, %r14;
	mul.wide.s32 	%rd25, %r54, 4;
	add.s64 	%rd6, %rd1, %rd25;
	ld.global.f32 	%f102, [%rd6];
	fma.rn.f32 	%f114, %f101, %f102, %f114;
	@%p14 bra 	$L__BB0_19;
	setp.eq.s32 	%p15, %r9, 2;
	ld.global.f32 	%f103, [%rd5+4];
	ld.global.f32 	%f104, [%rd6+4];
	fma.rn.f32 	%f114, %f103, %f104, %f114;
	@%p15 bra 	$L__BB0_19;
	ld.global.f32 	%f105, [%rd5+8];
	ld.global.f32 	%f106, [%rd6+8];
	fma.rn.f32 	%f114, %f105, %f106, %f114;
$L__BB0_19:
	ld.param.u64 	%rd29, [_Z15multiply_kernelPfS_S_iiii_param_2];
	mad.lo.s32 	%r55, %r56, %r34, %r57;
	cvta.to.global.u64 	%rd26, %rd29;
	mul.wide.s32 	%rd27, %r55, 4;
	add.s64 	%rd28, %rd26, %rd27;
	st.global.f32 	[%rd28], %f114;
	add.s32 	%r57, %r57, %r4;
	setp.lt.s32 	%p16, %r57, %r34;
	@%p16 bra 	$L__BB0_6;
	bra.uni 	$L__BB0_4;
$L__BB0_20:
	setp.ge.s32 	%p3, %r3, %r34;
	@%p3 bra 	$L__BB0_23;
	mul.lo.s32 	%r29, %r56, %r34;
	mov.u32 	%r65, %r3;
$L__BB0_22:
	add.s32 	%r43, %r65, %r29;
	mul.wide.s32 	%rd10, %r43, 4;
	add.s64 	%rd11, %rd3, %rd10;
	mov.b32 	%r44, 0;
	st.global.u32 	[%rd11], %r44;
	add.s32 	%r65, %r65, %r4;
	setp.lt.s32 	%p4, %r65, %r34;
	@%p4 bra 	$L__BB0_22;
$L__BB0_23:
	add.s32 	%r56, %r56, %r5;
	setp.lt.s32 	%p5, %r56, %r33;
	@%p5 bra 	$L__BB0_20;
$L__BB0_24:
	ret;

}
	// .globl	_Z9gpu_checkii
.visible .entry _Z9gpu_checkii(
	.param .u32 _Z9gpu_checkii_param_0,
	.param .u32 _Z9gpu_checkii_param_1
)
{
	.local .align 8 .b8 	__local_depot1[8];
	.reg .b64 	%SP;
	.reg .b64 	%SPL;
	.reg .b32 	%r<5>;
	.reg .b64 	%rd<5>;

	mov.u64 	%SPL, __local_depot1;
	cvta.local.u64 	%SP, %SPL;
	ld.param.u32 	%r1, [_Z9gpu_checkii_param_0];
	ld.param.u32 	%r2, [_Z9gpu_checkii_param_1];
	add.u64 	%rd1, %SP, 0;
	add.u64 	%rd2, %SPL, 0;
	st.local.v2.u32 	[%rd2], {%r1, %r2};
	mov.u64 	%rd3, $str;
	cvta.global.u64 	%rd4, %rd3;
	{ // callseq 0, 0
	.param .b64 param0;
	st.param.b64 	[param0], %rd4;
	.param .b64 param1;
	st.param.b64 	[param1], %rd1;
	.param .b32 retval0;
	call.uni (retval0), 
	vprintf, 
	(
	param0, 
	param1
	);
	ld.param.b32 	%r3, [retval0];
	} // callseq 0
	ret;

}
	// .globl	_Z17printMatrixKernelPfii
.visible .entry _Z17printMatrixKernelPfii(
	.param .u64 .ptr .align 1 _Z17printMatrixKernelPfii_param_0,
	.param .u32 _Z17printMatrixKernelPfii_param_1,
	.param .u32 _Z17printMatrixKernelPfii_param_2
)
{
	.local .align 16 .b8 	__local_depot2[16];
	.reg .b64 	%SP;
	.reg .b64 	%SPL;
	.reg .pred 	%p<4>;
	.reg .b32 	%r<16>;
	.reg .b32 	%f<2>;
	.reg .b64 	%rd<9>;
	.reg .b64 	%fd<2>;

	mov.u64 	%SPL, __local_depot2;
	cvta.local.u64 	%SP, %SPL;
	ld.param.u64 	%rd1, [_Z17printMatrixKernelPfii_param_0];
	ld.param.u32 	%r3, [_Z17printMatrixKernelPfii_param_1];
	ld.param.u32 	%r4, [_Z17printMatrixKernelPfii_param_2];
	mov.u32 	%r6, %tid.x;
	mov.u32 	%r7, %ctaid.x;
	mov.u32 	%r8, %ntid.x;
	mad.lo.s32 	%r1, %r7, %r8, %r6;
	mov.u32 	%r9, %tid.y;
	mov.u32 	%r10, %ctaid.y;
	mov.u32 	%r11, %ntid.y;
	mad.lo.s32 	%r12, %r10, %r11, %r9;
	setp.ge.s32 	%p1, %r1, %r3;
	setp.ge.s32 	%p2, %r12, %r4;
	or.pred  	%p3, %p1, %p2;
	@%p3 bra 	$L__BB2_2;
	add.u64 	%rd2, %SP, 0;
	add.u64 	%rd3, %SPL, 0;
	cvta.to.global.u64 	%rd4, %rd1;
	mad.lo.s32 	%r13, %r3, %r12, %r1;
	mul.wide.s32 	%rd5, %r13, 4;
	add.s64 	%rd6, %rd4, %rd5;
	ld.global.f32 	%f1, [%rd6];
	cvt.f64.f32 	%fd1, %f1;
	st.local.v2.u32 	[%rd3], {%r12, %r1};
	st.local.f64 	[%rd3+8], %fd1;
	mov.u64 	%rd7, $str$1;
	cvta.global.u64 	%rd8, %rd7;
	{ // callseq 1, 0
	.param .b64 param0;
	st.param.b64 	[param0], %rd8;
	.param .b64 param1;
	st.param.b64 	[param1], %rd2;
	.param .b32 retval0;
	call.uni (retval0), 
	vprintf, 
	(
	param0, 
	param1
	);
	ld.param.b32 	%r14, [retval0];
	} // callseq 1
$L__BB2_2:
	ret;

}


// ===== COMPILED SASS (sm_100) =====

	.target	sm_100

	.elftype	@"ET_EXEC"


//--------------------- .note.nv.tkinfo           --------------------------
	.section	.note.nv.tkinfo,"",@"SHT_NOTE"
	.sectionflags	@"SHF_NOTE_NV_TKINFO"
	.tkinfo
        /*0018*/ 	.word	0x00000002
        /*0030*/ 	.string	""
        /*0030*/ 	.string	"ptxas"
        /*0030*/ 	.string	"Cuda compilation tools, release 13.0, V13.0.88"
        /*0030*/ 	.string	"Build cuda_13.0.r13.0/compiler.36424714_0"
        /*0030*/ 	.string	"-arch sm_100 -m 64 "



//--------------------- .note.nv.cuinfo           --------------------------
	.section	.note.nv.cuinfo,"",@"SHT_NOTE"
	.sectionflags	@"SHF_NOTE_NV_CUINFO"
        /*0018*/ 	.short	0x0002
        /*001a*/ 	.short	0x0064
        /*001c*/ 	.short	0x0082
	.zero		2


//--------------------- .nv.info                  --------------------------
	.section	.nv.info,"",@"SHT_CUDA_INFO"
	.align	4


	//----- nvinfo : EIATTR_REGCOUNT
	.align		4
        /*0000*/ 	.byte	0x04, 0x2f
        /*0002*/ 	.short	(.L_3 - .L_2)
	.align		4
.L_2:
        /*0004*/ 	.word	index@(_Z15multiply_kernelPfS_S_iiii)
        /*0008*/ 	.word	0x00000020


	//----- nvinfo : EIATTR_FRAME_SIZE
	.align		4
.L_3:
        /*000c*/ 	.byte	0x04, 0x11
        /*000e*/ 	.short	(.L_5 - .L_4)
	.align		4
.L_4:
        /*0010*/ 	.word	index@(_Z15multiply_kernelPfS_S_iiii)
        /*0014*/ 	.word	0x00000000


	//----- nvinfo : EIATTR_REGCOUNT
	.align		4
.L_5:
        /*0018*/ 	.byte	0x04, 0x2f
        /*001a*/ 	.short	(.L_7 - .L_6)
	.align		4
.L_6:
        /*001c*/ 	.word	index@(_Z9gpu_checkii)
        /*0020*/ 	.word	0x00000018


	//----- nvinfo : EIATTR_FRAME_SIZE
	.align		4
.L_7:
        /*0024*/ 	.byte	0x04, 0x11
        /*0026*/ 	.short	(.L_9 - .L_8)
	.align		4
.L_8:
        /*0028*/ 	.word	index@(_Z9gpu_checkii)
        /*002c*/ 	.word	0x00000008


	//----- nvinfo : EIATTR_REGCOUNT
	.align		4
.L_9:
        /*0030*/ 	.byte	0x04, 0x2f
        /*0032*/ 	.short	(.L_11 - .L_10)
	.align		4
.L_10:
        /*0034*/ 	.word	index@(_Z17printMatrixKernelPfii)
        /*0038*/ 	.word	0x00000018


	//----- nvinfo : EIATTR_FRAME_SIZE
	.align		4
.L_11:
        /*003c*/ 	.byte	0x04, 0x11
        /*003e*/ 	.short	(.L_13 - .L_12)
	.align		4
.L_12:
        /*0040*/ 	.word	index@(_Z17printMatrixKernelPfii)
        /*0044*/ 	.word	0x00000010


	//----- nvinfo : EIATTR_MIN_STACK_SIZE
	.align		4
.L_13:
        /*0048*/ 	.byte	0x04, 0x12
        /*004a*/ 	.short	(.L_15 - .L_14)
	.align		4
.L_14:
        /*004c*/ 	.word	index@(_Z17printMatrixKernelPfii)
        /*0050*/ 	.word	0x00000010


	//----- nvinfo : EIATTR_MIN_STACK_SIZE
	.align		4
.L_15:
        /*0054*/ 	.byte	0x04, 0x12
        /*0056*/ 	.short	(.L_17 - .L_16)
	.align		4
.L_16:
        /*0058*/ 	.word	index@(_Z9gpu_checkii)
        /*005c*/ 	.word	0x00000008


	//----- nvinfo : EIATTR_MIN_STACK_SIZE
	.align		4
.L_17:
        /*0060*/ 	.byte	0x04, 0x12
        /*0062*/ 	.short	(.L_19 - .L_18)
	.align		4
.L_18:
        /*0064*/ 	.word	index@(_Z15multiply_kernelPfS_S_iiii)
        /*0068*/ 	.word	0x00000000
.L_19:


//--------------------- .nv.compat                --------------------------
	.section	.nv.compat,"",@"SHT_CUDA_COMPAT_INFO"
	.align	4
        /*0000*/ 	.byte	0x02, 0x09, 0x00, 0x00, 0x02, 0x02, 0x01, 0x00, 0x02, 0x05, 0x05, 0x00, 0x03, 0x07, 0x01, 0x01
        /*0010*/ 	.byte	0x02, 0x03, 0x00, 0x00, 0x02, 0x06, 0x01, 0x00, 0x04, 0x0b, 0x08, 0x00, 0x09, 0x00, 0x00, 0x00
        /*0020*/ 	.byte	0x00, 0x00, 0x00, 0x00


//--------------------- .nv.info._Z17printMatrixKernelPfii --------------------------
	.section	.nv.info._Z17printMatrixKernelPfii,"",@"SHT_CUDA_INFO"
	.sectionflags	@""
	.align	4


	//----- nvinfo : EIATTR_CUDA_API_VERSION
	.align		4
        /*0000*/ 	.byte	0x04, 0x37
        /*0002*/ 	.short	(.L_21 - .L_20)
.L_20:
        /*0004*/ 	.word	0x00000082


	//----- nvinfo : EIATTR_KPARAM_INFO
	.align		4
.L_21:
        /*0008*/ 	.byte	0x04, 0x17
        /*000a*/ 	.short	(.L_23 - .L_22)
.L_22:
        /*000c*/ 	.word	0x00000000
        /*0010*/ 	.short	0x0002
        /*0012*/ 	.short	0x000c
        /*0014*/ 	.byte	0x00, 0xf0, 0x11, 0x00


	//----- nvinfo : EIATTR_KPARAM_INFO
	.align		4
.L_23:
        /*0018*/ 	.byte	0x04, 0x17
        /*001a*/ 	.short	(.L_25 - .L_24)
.L_24:
        /*001c*/ 	.word	0x00000000
        /*0020*/ 	.short	0x0001
        /*0022*/ 	.short	0x0008
        /*0024*/ 	.byte	0x00, 0xf0, 0x11, 0x00


	//----- nvinfo : EIATTR_KPARAM_INFO
	.align		4
.L_25:
        /*0028*/ 	.byte	0x04, 0x17
        /*002a*/ 	.short	(.L_27 - .L_26)
.L_26:
        /*002c*/ 	.word	0x00000000
        /*0030*/ 	.short	0x0000
        /*0032*/ 	.short	0x0000
        /*0034*/ 	.byte	0x00, 0xf5, 0x21, 0x00


	//----- nvinfo : EIATTR_SPARSE_MMA_MASK
	.align		4
.L_27:
        /*0038*/ 	.byte	0x03, 0x50
        /*003a*/ 	.short	0x0000


	//----- nvinfo : EIATTR_MAXREG_COUNT
	.align		4
        /*003c*/ 	.byte	0x03, 0x1b
        /*003e*/ 	.short	0x00ff


	//----- nvinfo : EIATTR_EXTERNS
	.align		4
        /*0040*/ 	.byte	0x04, 0x0f
        /*0042*/ 	.short	(.L_29 - .L_28)


	//   ....[0]....
	.align		4
.L_28:
        /*0044*/ 	.word	index@(vprintf)


	//----- nvinfo : EIATTR_MERCURY_ISA_VERSION
	.align		4
.L_29:
        /*0048*/ 	.byte	0x03, 0x5f
        /*004a*/ 	.short	0x0101


	//----- nvinfo : EIATTR_VRC_CTA_INIT_COUNT
	.align		4
        /*004c*/ 	.byte	0x02, 0x4a
	.zero		1
	.zero		1


	//----- nvinfo : EIATTR_SYSCALL_OFFSETS
	.align		4
        /*0050*/ 	.byte	0x04, 0x46
        /*0052*/ 	.short	(.L_31 - .L_30)


	//   ....[0]....
.L_30:
        /*0054*/ 	.word	0x00000200


	//----- nvinfo : EIATTR_EXIT_INSTR_OFFSETS
	.align		4
.L_31:
        /*0058*/ 	.byte	0x04, 0x1c
        /*005a*/ 	.short	(.L_33 - .L_32)


	//   ....[0]....
.L_32:
        /*005c*/ 	.word	0x00000110


	//   ....[1]....
        /*0060*/ 	.word	0x00000210


	//----- nvinfo : EIATTR_CRS_STACK_SIZE
	.align		4
.L_33:
        /*0064*/ 	.byte	0x04, 0x1e
        /*0066*/ 	.short	(.L_35 - .L_34)
.L_34:
        /*0068*/ 	.word	0x00000000


	//----- nvinfo : EIATTR_CBANK_PARAM_SIZE
	.align		4
.L_35:
        /*006c*/ 	.byte	0x03, 0x19
        /*006e*/ 	.short	0x0010


	//----- nvinfo : EIATTR_PARAM_CBANK
	.align		4
        /*0070*/ 	.byte	0x04, 0x0a
        /*0072*/ 	.short	(.L_37 - .L_36)
	.align		4
.L_36:
        /*0074*/ 	.word	index@(.nv.constant0._Z17printMatrixKernelPfii)
        /*0078*/ 	.short	0x0380
        /*007a*/ 	.short	0x0010


	//----- nvinfo : EIATTR_SW_WAR
	.align		4
.L_37:
        /*007c*/ 	.byte	0x04, 0x36
        /*007e*/ 	.short	(.L_39 - .L_38)
.L_38:
        /*0080*/ 	.word	0x00000008
.L_39:


//--------------------- .nv.info._Z9gpu_checkii   --------------------------
	.section	.nv.info._Z9gpu_checkii,"",@"SHT_CUDA_INFO"
	.sectionflags	@""
	.align	4


	//----- nvinfo : EIATTR_CUDA_API_VERSION
	.align		4
        /*0000*/ 	.byte	0x04, 0x37
        /*0002*/ 	.short	(.L_41 - .L_40)
.L_40:
        /*0004*/ 	.word	0x00000082


	//----- nvinfo : EIATTR_KPARAM_INFO
	.align		4
.L_41:
        /*0008*/ 	.byte	0x04, 0x17
        /*000a*/ 	.short	(.L_43 - .L_42)
.L_42:
        /*000c*/ 	.word	0x00000000
        /*0010*/ 	.short	0x0001
        /*0012*/ 	.short	0x0004
        /*0014*/ 	.byte	0x00, 0xf0, 0x11, 0x00


	//----- nvinfo : EIATTR_KPARAM_INFO
	.align		4
.L_43:
        /*0018*/ 	.byte	0x04, 0x17
        /*001a*/ 	.short	(.L_45 - .L_44)
.L_44:
        /*001c*/ 	.word	0x00000000
        /*0020*/ 	.short	0x0000
        /*0022*/ 	.short	0x0000
        /*0024*/ 	.byte	0x00, 0xf0, 0x11, 0x00


	//----- nvinfo : EIATTR_SPARSE_MMA_MASK
	.align		4
.L_45:
        /*0028*/ 	.byte	0x03, 0x50
        /*002a*/ 	.short	0x0000


	//----- nvinfo : EIATTR_MAXREG_COUNT
	.align		4
        /*002c*/ 	.byte	0x03, 0x1b
        /*002e*/ 	.short	0x00ff


	//----- nvinfo : EIATTR_EXTERNS
	.align		4
        /*0030*/ 	.byte	0x04, 0x0f
        /*0032*/ 	.short	(.L_47 - .L_46)


	//   ....[0]....
	.align		4
.L_46:
        /*0034*/ 	.word	index@(vprintf)


	//----- nvinfo : EIATTR_MERCURY_ISA_VERSION
	.align		4
.L_47:
        /*0038*/ 	.byte	0x03, 0x5f
        /*003a*/ 	.short	0x0101


	//----- nvinfo : EIATTR_VRC_CTA_INIT_COUNT
	.align		4
        /*003c*/ 	.byte	0x02, 0x4a
	.zero		1
	.zero		1


	//----- nvinfo : EIATTR_SYSCALL_OFFSETS
	.align		4
        /*0040*/ 	.byte	0x04, 0x46
        /*0042*/ 	.short	(.L_49 - .L_48)


	//   ....[0]....
.L_48:
        /*0044*/ 	.word	0x000000e0


	//----- nvinfo : EIATTR_EXIT_INSTR_OFFSETS
	.align		4
.L_49:
        /*0048*/ 	.byte	0x04, 0x1c
        /*004a*/ 	.short	(.L_51 - .L_50)


	//   ....[0]....
.L_50:
        /*004c*/ 	.word	0x000000f0


	//----- nvinfo : EIATTR_CBANK_PARAM_SIZE
	.align		4
.L_51:
        /*0050*/ 	.byte	0x03, 0x19
        /*0052*/ 	.short	0x0008


	//----- nvinfo : EIATTR_PARAM_CBANK
	.align		4
        /*0054*/ 	.byte	0x04, 0x0a
        /*0056*/ 	.short	(.L_53 - .L_52)
	.align		4
.L_52:
        /*0058*/ 	.word	index@(.nv.constant0._Z9gpu_checkii)
        /*005c*/ 	.short	0x0380
        /*005e*/ 	.short	0x0008


	//----- nvinfo : EIATTR_SW_WAR
	.align		4
.L_53:
        /*0060*/ 	.byte	0x04, 0x36
        /*0062*/ 	.short	(.L_55 - .L_54)
.L_54:
        /*0064*/ 	.word	0x00000008
.L_55:


//--------------------- .nv.info._Z15multiply_kernelPfS_S_iiii --------------------------
	.section	.nv.info._Z15multiply_kernelPfS_S_iiii,"",@"SHT_CUDA_INFO"
	.sectionflags	@""
	.align	4


	//----- nvinfo : EIATTR_CUDA_API_VERSION
	.align		4
        /*0000*/ 	.byte	0x04, 0x37
        /*0002*/ 	.short	(.L_57 - .L_56)
.L_56:
        /*0004*/ 	.word	0x00000082


	//----- nvinfo : EIATTR_KPARAM_INFO
	.align		4
.L_57:
        /*0008*/ 	.byte	0x04, 0x17
        /*000a*/ 	.short	(.L_59 - .L_58)
.L_58:
        /*000c*/ 	.word	0x00000000
        /*0010*/ 	.short	0x0006
        /*0012*/ 	.short	0x0024
        /*0014*/ 	.byte	0x00, 0xf0, 0x11, 0x00


	//----- nvinfo : EIATTR_KPARAM_INFO
	.align		4
.L_59:
        /*0018*/ 	.byte	0x04, 0x17
        /*001a*/ 	.short	(.L_61 - .L_60)
.L_60:
        /*001c*/ 	.word	0x00000000
        /*0020*/ 	.short	0x0005
        /*0022*/ 	.short	0x0020
        /*0024*/ 	.byte	0x00, 0xf0, 0x11, 0x00


	//----- nvinfo : EIATTR_KPARAM_INFO
	.align		4
.L_61:
        /*0028*/ 	.byte	0x04, 0x17
        /*002a*/ 	.short	(.L_63 - .L_62)
.L_62:
        /*002c*/ 	.word	0x00000000
        /*0030*/ 	.short	0x0004
        /*0032*/ 	.short	0x001c
        /*0034*/ 	.byte	0x00, 0xf0, 0x11, 0x00


	//----- nvinfo : EIATTR_KPARAM_INFO
	.align		4
.L_63:
        /*0038*/ 	.byte	0x04, 0x17
        /*003a*/ 	.short	(.L_65 - .L_64)
.L_64:
        /*003c*/ 	.word	0x00000000
        /*0040*/ 	.short	0x0003
        /*0042*/ 	.short	0x0018
        /*0044*/ 	.byte	0x00, 0xf0, 0x11, 0x00


	//----- nvinfo : EIATTR_KPARAM_INFO
	.align		4
.L_65:
        /*0048*/ 	.byte	0x04, 0x17
        /*004a*/ 	.short	(.L_67 - .L_66)
.L_66:
        /*004c*/ 	.word	0x00000000
        /*0050*/ 	.short	0x0002
        /*0052*/ 	.short	0x0010
        /*0054*/ 	.byte	0x00, 0xf5, 0x21, 0x00


	//----- nvinfo : EIATTR_KPARAM_INFO
	.align		4
.L_67:
        /*0058*/ 	.byte	0x04, 0x17
        /*005a*/ 	.short	(.L_69 - .L_68)
.L_68:
        /*005c*/ 	.word	0x00000000
        /*0060*/ 	.short	0x0001
        /*0062*/ 	.short	0x0008
        /*0064*/ 	.byte	0x00, 0xf5, 0x21, 0x00


	//----- nvinfo : EIATTR_KPARAM_INFO
	.align		4
.L_69:
        /*0068*/ 	.byte	0x04, 0x17
        /*006a*/ 	.short	(.L_71 - .L_70)
.L_70:
        /*006c*/ 	.word	0x00000000
        /*0070*/ 	.short	0x0000
        /*0072*/ 	.short	0x0000
        /*0074*/ 	.byte	0x00, 0xf5, 0x21, 0x00


	//----- nvinfo : EIATTR_SPARSE_MMA_MASK
	.align		4
.L_71:
        /*0078*/ 	.byte	0x03, 0x50
        /*007a*/ 	.short	0x0000


	//----- nvinfo : EIATTR_MAXREG_COUNT
	.align		4
        /*007c*/ 	.byte	0x03, 0x1b
        /*007e*/ 	.short	0x00ff


	//----- nvinfo : EIATTR_MERCURY_ISA_VERSION
	.align		4
        /*0080*/ 	.byte	0x03, 0x5f
        /*0082*/ 	.short	0x0101


	//----- nvinfo : EIATTR_VRC_CTA_INIT_COUNT
	.align		4
        /*0084*/ 	.byte	0x02, 0x4a
	.zero		1
	.zero		1


	//----- nvinfo : EIATTR_EXIT_INSTR_OFFSETS
	.align		4
        /*0088*/ 	.byte	0x04, 0x1c
        /*008a*/ 	.short	(.L_73 - .L_72)


	//   ....[0]....
.L_72:
        /*008c*/ 	.word	0x00000070


	//   ....[1]....
        /*0090*/ 	.word	0x00000250


	//   ....[2]....
        /*0094*/ 	.word	0x00000d50


	//----- nvinfo : EIATTR_CRS_STACK_SIZE
	.align		4
.L_73:
        /*0098*/ 	.byte	0x04, 0x1e
        /*009a*/ 	.short	(.L_75 - .L_74)
.L_74:
        /*009c*/ 	.word	0x00000000


	//----- nvinfo : EIATTR_CBANK_PARAM_SIZE
	.align		4
.L_75:
        /*00a0*/ 	.byte	0x03, 0x19
        /*00a2*/ 	.short	0x0028


	//----- nvinfo : EIATTR_PARAM_CBANK
	.align		4
        /*00a4*/ 	.byte	0x04, 0x0a
        /*00a6*/ 	.short	(.L_77 - .L_76)
	.align		4
.L_76:
        /*00a8*/ 	.word	index@(.nv.constant0._Z15multiply_kernelPfS_S_iiii)
        /*00ac*/ 	.short	0x0380
        /*00ae*/ 	.short	0x0028


	//----- nvinfo : EIATTR_SW_WAR
	.align		4
.L_77:
        /*00b0*/ 	.byte	0x04, 0x36
        /*00b2*/ 	.short	(.L_79 - .L_78)
.L_78:
        /*00b4*/ 	.word	0x00000008
.L_79:


//--------------------- .nv.callgraph             --------------------------
	.section	.nv.callgraph,"",@"SHT_CUDA_CALLGRAPH"
	.align	4
	.sectionentsize	8
	.align		4
        /*0000*/ 	.word	0x00000000
	.align		4
        /*0004*/ 	.word	0xffffffff
	.align		4
        /*0008*/ 	.word	index@(_Z17printMatrixKernelPfii)
	.align		4
        /*000c*/ 	.word	index@(vprintf)
	.align		4
        /*0010*/ 	.word	index@(_Z9gpu_checkii)
	.align		4
        /*0014*/ 	.word	index@(vprintf)
	.align		4
        /*0018*/ 	.word	0x00000000
	.align		4
        /*001c*/ 	.word	0xfffffffe
	.align		4
        /*0020*/ 	.word	0x00000000
	.align		4
        /*0024*/ 	.word	0xfffffffd
	.align		4
        /*0028*/ 	.word	0x00000000
	.align		4
        /*002c*/ 	.word	0xfffffffc


//--------------------- .nv.constant4             --------------------------
	.section	.nv.constant4,"a",@progbits
	.align	8
	.align		8
.nv.constant4:
        /*0000*/ 	.dword	vprintf
	.align		8
        /*0008*/ 	.dword	$str
	.align		8
        /*0010*/ 	.dword	$str$1


//--------------------- .text._Z17printMatrixKernelPfii --------------------------
	.section	.text._Z17printMatrixKernelPfii,"ax",@progbits
	.align	128
        .global         _Z17printMatrixKernelPfii
        .type           _Z17printMatrixKernelPfii,@function
        .size           _Z17printMatrixKernelPfii,(.L_x_19 - _Z17printMatrixKernelPfii)
        .other          _Z17printMatrixKernelPfii,@"STO_CUDA_ENTRY STV_DEFAULT"
_Z17printMatrixKernelPfii:
.text._Z17printMatrixKernelPfii:
[----:B------:R-:W0:Y:S01]  /*0000*/  LDC R1, c[0x0][0x37c] ;  /* 0x0000df00ff017b82 */ /* 0x000e220000000800 */
[----:B------:R-:W1:Y:S01]  /*0010*/  S2R R2, SR_TID.Y ;  /* 0x0000000000027919 */ /* 0x000e620000002200 */
[----:B------:R-:W2:Y:S06]  /*0020*/  LDCU UR5, c[0x0][0x2fc] ;  /* 0x00005f80ff0577ac */ /* 0x000eac0008000800 */
[----:B------:R-:W3:Y:S01]  /*0030*/  LDC R0, c[0x0][0x360] ;  /* 0x0000d800ff007b82 */ /* 0x000ee20000000800 */
[----:B0-----:R-:W-:Y:S01]  /*0040*/  VIADD R1, R1, 0xfffffff0 ;  /* 0xfffffff001017836 */ /* 0x001fe20000000000 */
[----:B------:R-:W3:Y:S01]  /*0050*/  S2R R3, SR_TID.X ;  /* 0x0000000000037919 */ /* 0x000ee20000002100 */
[----:B------:R-:W0:Y:S01]  /*0060*/  LDCU.64 UR8, c[0x0][0x388] ;  /* 0x00007100ff0877ac */ /* 0x000e220008000a00 */
[----:B------:R-:W4:Y:S04]  /*0070*/  LDCU UR4, c[0x0][0x2f8] ;  /* 0x00005f00ff0477ac */ /* 0x000f280008000800 */
[----:B------:R-:W1:Y:S08]  /*0080*/  S2UR UR7, SR_CTAID.Y ;  /* 0x00000000000779c3 */ /* 0x000e700000002600 */
[----:B------:R-:W1:Y:S08]  /*0090*/  LDC R5, c[0x0][0x364] ;  /* 0x0000d900ff057b82 */ /* 0x000e700000000800 */
[----:B------:R-:W3:Y:S01]  /*00a0*/  S2UR UR6, SR_CTAID.X ;  /* 0x00000000000679c3 */ /* 0x000ee20000002500 */
[----:B----4-:R-:W-:-:S05]  /*00b0*/  IADD3 R6, P1, PT, R1, UR4, RZ ;  /* 0x0000000401067c10 */ /* 0x010fca000ff3e0ff */
[----:B--2---:R-:W-:Y:S02]  /*00c0*/  IMAD.X R7, RZ, RZ, UR5, P1 ;  /* 0x00000005ff077e24 */ /* 0x004fe400088e06ff */
[----:B-1----:R-:W-:-:S05]  /*00d0*/  IMAD R2, R5, UR7, R2 ;  /* 0x0000000705027c24 */ /* 0x002fca000f8e0202 */
[----:B0-----:R-:W-:Y:S01]  /*00e0*/  ISETP.GE.AND P0, PT, R2, UR9, PT ;  /* 0x0000000902007c0c */ /* 0x001fe2000bf06270 */
[----:B---3--:R-:W-:-:S05]  /*00f0*/  IMAD R3, R0, UR6, R3 ;  /* 0x0000000600037c24 */ /* 0x008fca000f8e0203 */
[----:B------:R-:W-:-:S13]  /*0100*/  ISETP.GE.OR P0, PT, R3, UR8, P0 ;  /* 0x0000000803007c0c */ /* 0x000fda0008706670 */
[----:B------:R-:W-:Y:S05]  /*0110*/  @P0 EXIT ;  /* 0x000000000000094d */ /* 0x000fea0003800000 */
[----:B------:R-:W0:Y:S01]  /*0120*/  LDC.64 R8, c[0x0][0x380] ;  /* 0x0000e000ff087b82 */ /* 0x000e220000000a00 */
[----:B------:R-:W1:Y:S01]  /*0130*/  LDCU.64 UR4, c[0x0][0x358] ;  /* 0x00006b00ff0477ac */ /* 0x000e620008000a00 */
[----:B------:R-:W-:-:S04]  /*0140*/  IMAD R5, R2, UR8, R3 ;  /* 0x0000000802057c24 */ /* 0x000fc8000f8e0203 */
[----:B0-----:R-:W-:-:S06]  /*0150*/  IMAD.WIDE R8, R5, 0x4, R8 ;  /* 0x0000000405087825 */ /* 0x001fcc00078e0208 */
[----:B-1----:R-:W2:Y:S01]  /*0160*/  LDG.E R8, desc[UR4][R8.64] ;  /* 0x0000000408087981 */ /* 0x002ea2000c1e1900 */
[----:B------:R-:W-:Y:S01]  /*0170*/  MOV R0, 0x0 ;  /* 0x0000000000007802 */ /* 0x000fe20000000f00 */
[----:B------:R-:W0:Y:S02]  /*0180*/  LDCU.64 UR4, c[0x4][0x10] ;  /* 0x01000200ff0477ac */ /* 0x000e240008000a00 */
[----:B------:R1:W-:Y:S01]  /*0190*/  STL.64 [R1], R2 ;  /* 0x0000000201007387 */ /* 0x0003e20000100a00 */
[----:B------:R1:W3:Y:S01]  /*01a0*/  LDC.64 R12, c[0x4][R0] ;  /* 0x01000000000c7b82 */ /* 0x0002e20000000a00 */
[----:B0-----:R-:W-:Y:S02]  /*01b0*/  MOV R4, UR4 ;  /* 0x0000000400047c02 */ /* 0x001fe40008000f00 */
[----:B------:R-:W-:Y:S01]  /*01c0*/  MOV R5, UR5 ;  /* 0x0000000500057c02 */ /* 0x000fe20008000f00 */
[----:B--2---:R-:W0:Y:S02]  /*01d0*/  F2F.F64.F32 R10, R8 ;  /* 0x00000008000a7310 */ /* 0x004e240000201800 */
[----:B0--3--:R1:W-:Y:S04]  /*01e0*/  STL.64 [R1+0x8], R10 ;  /* 0x0000080a01007387 */ /* 0x0093e80000100a00 */
[----:B------:R-:W-:-:S07]  /*01f0*/  LEPC R20, `(.L_x_0) ;  /* 0x000000001014794e */ /* 0x000fce0000000000 */
[----:B-1----:R-:W-:Y:S05]  /*0200*/  CALL.ABS.NOINC R12 ;  /* 0x000000000c007343 */ /* 0x002fea0003c00000 */
.L_x_0:
[----:B------:R-:W-:Y:S05]  /*0210*/  EXIT ;  /* 0x000000000000794d */ /* 0x000fea0003800000 */
.L_x_1:
[----:B------:R-:W-:-:S00]  /*0220*/  BRA `(.L_x_1) ;  /* 0xfffffffc00fc7947 */ /* 0x000fc0000383ffff */
[----:B------:R-:W-:-:S00]  /*0230*/  NOP ;  /* 0x0000000000007918 */ /* 0x000fc00000000000 */
        /* <DEDUP_REMOVED lines=12> */
.L_x_19:


//--------------------- .text._Z9gpu_checkii      --------------------------
	.section	.text._Z9gpu_checkii,"ax",@progbits
	.align	128
        .global         _Z9gpu_checkii
        .type           _Z9gpu_checkii,@function
        .size           _Z9gpu_checkii,(.L_x_20 - _Z9gpu_checkii)
        .other          _Z9gpu_checkii,@"STO_CUDA_ENTRY STV_DEFAULT"
_Z9gpu_checkii:
.text._Z9gpu_checkii:
[----:B------:R-:W0:Y:S08]  /*0000*/  LDC R1, c[0x0][0x37c] ;  /* 0x0000df00ff017b82 */ /* 0x000e300000000800 */
[----:B------:R-:W1:Y:S01]  /*0010*/  LDC.64 R8, c[0x0][0x380] ;  /* 0x0000e000ff087b82 */ /* 0x000e620000000a00 */
[----:B0-----:R-:W-:Y:S01]  /*0020*/  VIADD R1, R1, 0xfffffff8 ;  /* 0xfffffff801017836 */ /* 0x001fe20000000000 */
[----:B------:R-:W-:Y:S01]  /*0030*/  MOV R0, 0x0 ;  /* 0x0000000000007802 */ /* 0x000fe20000000f00 */
[----:B------:R-:W0:Y:S01]  /*0040*/  LDCU UR4, c[0x0][0x2f8] ;  /* 0x00005f00ff0477ac */ /* 0x000e220008000800 */
[----:B------:R-:W2:Y:S04]  /*0050*/  LDCU.64 UR6, c[0x4][0x8] ;  /* 0x01000100ff0677ac */ /* 0x000ea80008000a00 */
[----:B------:R3:W4:Y:S01]  /*0060*/  LDC.64 R2, c[0x4][R0] ;  /* 0x0100000000027b82 */ /* 0x0007220000000a00 */
[----:B------:R-:W5:Y:S01]  /*0070*/  LDCU UR5, c[0x0][0x2fc] ;  /* 0x00005f80ff0577ac */ /* 0x000f620008000800 */
[----:B0-----:R-:W-:Y:S01]  /*0080*/  IADD3 R6, P0, PT, R1, UR4, RZ ;  /* 0x0000000401067c10 */ /* 0x001fe2000ff1e0ff */
[----:B-1----:R3:W-:Y:S01]  /*0090*/  STL.64 [R1], R8 ;  /* 0x0000000801007387 */ /* 0x0027e20000100a00 */
[----:B--2---:R-:W-:Y:S01]  /*00a0*/  IMAD.U32 R4, RZ, RZ, UR6 ;  /* 0x00000006ff047e24 */ /* 0x004fe2000f8e00ff */
[----:B------:R-:W-:-:S02]  /*00b0*/  MOV R5, UR7 ;  /* 0x0000000700057c02 */ /* 0x000fc40008000f00 */
[----:B-----5:R-:W-:-:S08]  /*00c0*/  IMAD.X R7, RZ, RZ, UR5, P0 ;  /* 0x00000005ff077e24 */ /* 0x020fd000080e06ff */
[----:B------:R-:W-:-:S07]  /*00d0*/  LEPC R20, `(.L_x_2) ;  /* 0x000000001014794e */ /* 0x000fce0000000000 */
[----:B---34-:R-:W-:Y:S05]  /*00e0*/  CALL.ABS.NOINC R2 ;  /* 0x0000000002007343 */ /* 0x018fea0003c00000 */
.L_x_2:
[----:B------:R-:W-:Y:S05]  /*00f0*/  EXIT ;  /* 0x000000000000794d */ /* 0x000fea0003800000 */
.L_x_3:
        /* <DEDUP_REMOVED lines=16> */
.L_x_20:


//--------------------- .text._Z15multiply_kernelPfS_S_iiii --------------------------
	.section	.text._Z15multiply_kernelPfS_S_iiii,"ax",@progbits
	.align	128
        .global         _Z15multiply_kernelPfS_S_iiii
        .type           _Z15multiply_kernelPfS_S_iiii,@function
        .size           _Z15multiply_kernelPfS_S_iiii,(.L_x_21 - _Z15multiply_kernelPfS_S_iiii)
        .other          _Z15multiply_kernelPfS_S_iiii,@"STO_CUDA_ENTRY STV_DEFAULT"
_Z15multiply_kernelPfS_S_iiii:
.text._Z15multiply_kernelPfS_S_iiii:
[----:B------:R-:W-:Y:S01]  /*0000*/  LDC R1, c[0x0][0x37c] ;  /* 0x0000df00ff017b82 */ /* 0x000fe20000000800 */
[----:B------:R-:W0:Y:S07]  /*0010*/  S2R R0, SR_TID.Y ;  /* 0x0000000000007919 */ /* 0x000e2e0000002200 */
[----:B------:R-:W0:Y:S01]  /*0020*/  S2UR UR4, SR_CTAID.Y ;  /* 0x00000000000479c3 */ /* 0x000e220000002600 */
[----:B------:R-:W1:Y:S07]  /*0030*/  LDCU UR5, c[0x0][0x39c] ;  /* 0x00007380ff0577ac */ /* 0x000e6e0008000800 */
[----:B------:R-:W0:Y:S02]  /*0040*/  LDC R9, c[0x0][0x364] ;  /* 0x0000d900ff097b82 */ /* 0x000e240000000800 */
[----:B0-----:R-:W-:-:S05]  /*0050*/  IMAD R0, R9, UR4, R0 ;  /* 0x0000000409007c24 */ /* 0x001fca000f8e0200 */
[----:B-1----:R-:W-:-:S13]  /*0060*/  ISETP.GE.AND P0, PT, R0, UR5, PT ;  /* 0x0000000500007c0c */ /* 0x002fda000bf06270 */
[----:B------:R-:W-:Y:S05]  /*0070*/  @P0 EXIT ;  /* 0x000000000000094d */ /* 0x000fea0003800000 */
[----:B------:R-:W0:Y:S01]  /*0080*/  LDC R8, c[0x0][0x3a4] ;  /* 0x0000e900ff087b82 */ /* 0x000e220000000800 */
[----:B------:R-:W1:Y:S01]  /*0090*/  S2R R6, SR_TID.X ;  /* 0x0000000000067919 */ /* 0x000e620000002100 */
[----:B------:R-:W2:Y:S06]  /*00a0*/  LDCU.64 UR8, c[0x0][0x358] ;  /* 0x00006b00ff0877ac */ /* 0x000eac0008000a00 */
[----:B------:R-:W1:Y:S08]  /*00b0*/  S2UR UR4, SR_CTAID.X ;  /* 0x00000000000479c3 */ /* 0x000e700000002500 */
[----:B------:R-:W1:Y:S01]  /*00c0*/  LDC R7, c[0x0][0x360] ;  /* 0x0000d800ff077b82 */ /* 0x000e620000000800 */
[----:B------:R-:W3:Y:S01]  /*00d0*/  LDCU UR5, c[0x0][0x370] ;  /* 0x00006e00ff0577ac */ /* 0x000ee20008000800 */
[----:B------:R-:W4:Y:S01]  /*00e0*/  LDCU UR6, c[0x0][0x374] ;  /* 0x00006e80ff0677ac */ /* 0x000f220008000800 */
[----:B0-----:R-:W-:Y:S01]  /*00f0*/  ISETP.GT.AND P0, PT, R8, RZ, PT ;  /* 0x000000ff0800720c */ /* 0x001fe20003f04270 */
[----:B----4-:R-:W-:-:S02]  /*0100*/  IMAD R9, R9, UR6, RZ ;  /* 0x0000000609097c24 */ /* 0x010fc4000f8e02ff */
[C---:B-1----:R-:W-:Y:S02]  /*0110*/  IMAD R6, R7.reuse, UR4, R6 ;  /* 0x0000000407067c24 */ /* 0x042fe4000f8e0206 */
[----:B---3--:R-:W-:-:S08]  /*0120*/  IMAD R7, R7, UR5, RZ ;  /* 0x0000000507077c24 */ /* 0x008fd0000f8e02ff */
[----:B--2---:R-:W-:Y:S05]  /*0130*/  @P0 BRA `(.L_x_4) ;  /* 0x0000000000480947 */ /* 0x004fea0003800000 */
.L_x_8:
[----:B------:R-:W0:Y:S01]  /*0140*/  LDC R11, c[0x0][0x3a0] ;  /* 0x0000e800ff0b7b82 */ /* 0x000e220000000800 */
[----:B------:R-:W-:Y:S01]  /*0150*/  BSSY.RECONVERGENT B0, `(.L_x_5) ;  /* 0x000000b000007945 */ /* 0x000fe20003800200 */
[----:B0-----:R-:W-:-:S13]  /*0160*/  ISETP.GE.AND P0, PT, R6, R11, PT ;  /* 0x0000000b0600720c */ /* 0x001fda0003f06270 */
[----:B-1----:R-:W-:Y:S05]  /*0170*/  @P0 BRA `(.L_x_6) ;  /* 0x0000000000200947 */ /* 0x002fea0003800000 */
[----:B------:R-:W0:Y:S01]  /*0180*/  LDC.64 R4, c[0x0][0x390] ;  /* 0x0000e400ff047b82 */ /* 0x000e220000000a00 */
[----:B------:R-:W-:-:S07]  /*0190*/  MOV R8, R6 ;  /* 0x0000000600087202 */ /* 0x000fce0000000f00 */
.L_x_7:
[----:B-1----:R-:W-:Y:S01]  /*01a0*/  IMAD R3, R0, R11, R8 ;  /* 0x0000000b00037224 */ /* 0x002fe200078e0208 */
[----:B------:R-:W-:-:S03]  /*01b0*/  IADD3 R8, PT, PT, R7, R8, RZ ;  /* 0x0000000807087210 */ /* 0x000fc60007ffe0ff */
[----:B0-----:R-:W-:Y:S01]  /*01c0*/  IMAD.WIDE R2, R3, 0x4, R4 ;  /* 0x0000000403027825 */ /* 0x001fe200078e0204 */
[----:B------:R-:W-:-:S04]  /*01d0*/  ISETP.GE.AND P0, PT, R8, R11, PT ;  /* 0x0000000b0800720c */ /* 0x000fc80003f06270 */
[----:B------:R1:W-:Y:S09]  /*01e0*/  STG.E desc[UR8][R2.64], RZ ;  /* 0x000000ff02007986 */ /* 0x0003f2000c101908 */
[----:B------:R-:W-:Y:S05]  /*01f0*/  @!P0 BRA `(.L_x_7) ;  /* 0xfffffffc00e88947 */ /* 0x000fea000383ffff */
.L_x_6:
[----:B------:R-:W-:Y:S05]  /*0200*/  BSYNC.RECONVERGENT B0 ;  /* 0x0000000000007941 */ /* 0x000fea0003800200 */
.L_x_5:
[----:B------:R-:W0:Y:S01]  /*0210*/  LDCU UR4, c[0x0][0x39c] ;  /* 0x00007380ff0477ac */ /* 0x000e220008000800 */
[----:B------:R-:W-:-:S04]  /*0220*/  IADD3 R0, PT, PT, R9, R0, RZ ;  /* 0x0000000009007210 */ /* 0x000fc80007ffe0ff */
[----:B0-----:R-:W-:-:S13]  /*0230*/  ISETP.GE.AND P0, PT, R0, UR4, PT ;  /* 0x0000000400007c0c */ /* 0x001fda000bf06270 */
[----:B------:R-:W-:Y:S05]  /*0240*/  @!P0 BRA `(.L_x_8) ;  /* 0xfffffffc00bc8947 */ /* 0x000fea000383ffff */
[----:B------:R-:W-:Y:S05]  /*0250*/  EXIT ;  /* 0x000000000000794d */ /* 0x000fea0003800000 */
.L_x_4:
[----:B------:R-:W0:Y:S01]  /*0260*/  LDCU.64 UR4, c[0x0][0x380] ;  /* 0x00007000ff0477ac */ /* 0x000e220008000a00 */
[C---:B------:R-:W-:Y:S02]  /*0270*/  LOP3.LUT R19, R8.reuse, 0xf, RZ, 0xc0, !PT ;  /* 0x0000000f08137812 */ /* 0x040fe400078ec0ff */
[C---:B------:R-:W-:Y:S02]  /*0280*/  LOP3.LUT R20, R8.reuse, 0x7, RZ, 0xc0, !PT ;  /* 0x0000000708147812 */ /* 0x040fe400078ec0ff */
[----:B------:R-:W-:Y:S01]  /*0290*/  LOP3.LUT R8, R8, 0x3, RZ, 0xc0, !PT ;  /* 0x0000000308087812 */ /* 0x000fe200078ec0ff */
[----:B0-----:R-:W-:-:S04]  /*02a0*/  UIADD3 UR4, UP0, UPT, UR4, 0x20, URZ ;  /* 0x0000002004047890 */ /* 0x001fc8000ff1e0ff */
[----:B------:R-:W-:-:S12]  /*02b0*/  UIADD3.X UR5, UPT, UPT, URZ, UR5, URZ, UP0, !UPT ;  /* 0x00000005ff057290 */ /* 0x000fd800087fe4ff */
.L_x_17:
[----:B0-----:R-:W0:Y:S01]  /*02c0*/  LDCU UR6, c[0x0][0x3a0] ;  /* 0x00007400ff0677ac */ /* 0x001e220008000800 */
[----:B------:R-:W-:Y:S01]  /*02d0*/  BSSY.RECONVERGENT B0, `(.L_x_9) ;  /* 0x00000a3000007945 */ /* 0x000fe20003800200 */
[----:B0-----:R-:W-:-:S13]  /*02e0*/  ISETP.GE.AND P0, PT, R6, UR6, PT ;  /* 0x0000000606007c0c */ /* 0x001fda000bf06270 */
[----:B------:R-:W-:Y:S05]  /*02f0*/  @P0 BRA `(.L_x_10) ;  /* 0x0000000800800947 */ /* 0x000fea0003800000 */
[----:B------:R-:W0:Y:S01]  /*0300*/  LDCU UR6, c[0x0][0x3a4] ;  /* 0x00007480ff0677ac */ /* 0x000e220008000800 */
[----:B------:R-:W-:Y:S01]  /*0310*/  MOV R10, R6 ;  /* 0x00000006000a7202 */ /* 0x000fe20000000f00 */
[----:B0-----:R-:W-:-:S07]  /*0320*/  IMAD R11, R0, UR6, RZ ;  /* 0x00000006000b7c24 */ /* 0x001fce000f8e02ff */
.L_x_16:
[----:B0-----:R-:W0:Y:S01]  /*0330*/  LDC R3, c[0x0][0x3a4] ;  /* 0x0000e900ff037b82 */ /* 0x001e220000000800 */
[----:B------:R-:W-:Y:S01]  /*0340*/  HFMA2 R13, -RZ, RZ, 0, 0 ;  /* 0x00000000ff0d7431 */ /* 0x000fe200000001ff */
[----:B------:R-:W-:Y:S02]  /*0350*/  MOV R14, RZ ;  /* 0x000000ff000e7202 */ /* 0x000fe40000000f00 */
[----:B0-----:R-:W-:Y:S01]  /*0360*/  ISETP.GE.U32.AND P0, PT, R3, 0x10, PT ;  /* 0x000000100300780c */ /* 0x001fe20003f06070 */
[----:B------:R-:W-:-:S12]  /*0370*/  IMAD R12, R10, R3, RZ ;  /* 0x000000030a0c7224 */ /* 0x000fd800078e02ff */
[----:B------:R-:W-:Y:S05]  /*0380*/  @!P0 BRA `(.L_x_11) ;  /* 0x0000000000fc8947 */ /* 0x000fea0003800000 */
[----:B------:R-:W-:Y:S02]  /*0390*/  LOP3.LUT R14, R3, 0x7ffffff0, RZ, 0xc0, !PT ;  /* 0x7ffffff0030e7812 */ /* 0x000fe400078ec0ff */
[----:B------:R-:W-:Y:S02]  /*03a0*/  MOV R13, RZ ;  /* 0x000000ff000d7202 */ /* 0x000fe40000000f00 */
[----:B------:R-:W-:Y:S02]  /*03b0*/  MOV R17, R12 ;  /* 0x0000000c00117202 */ /* 0x000fe40000000f00 */
[----:B------:R-:W-:Y:S02]  /*03c0*/  MOV R15, R11 ;  /* 0x0000000b000f7202 */ /* 0x000fe40000000f00 */
[----:B------:R-:W-:-:S07]  /*03d0*/  IADD3 R16, PT, PT, -R14, RZ, RZ ;  /* 0x000000ff0e107210 */ /* 0x000fce0007ffe1ff */
.L_x_12:
[----:B------:R-:W0:Y:S01]  /*03e0*/  LDC.64 R4, c[0x0][0x388] ;  /* 0x0000e200ff047b82 */ /* 0x000e220000000a00 */
[----:B------:R-:W-:Y:S02]  /*03f0*/  MOV R2, UR4 ;  /* 0x0000000400027c02 */ /* 0x000fe40008000f00 */
[----:B------:R-:W-:-:S03]  /*0400*/  MOV R3, UR5 ;  /* 0x0000000500037c02 */ /* 0x000fc60008000f00 */
[----:B------:R-:W-:-:S05]  /*0410*/  IMAD.WIDE R2, R15, 0x4, R2 ;  /* 0x000000040f027825 */ /* 0x000fca00078e0202 */
[----:B------:R-:W2:Y:S04]  /*0420*/  LDG.E R22, desc[UR8][R2.64+-0x20] ;  /* 0xffffe00802167981 */ /* 0x000ea8000c1e1900 */
[----:B------:R-:W3:Y:S04]  /*0430*/  LDG.E R24, desc[UR8][R2.64+-0x1c] ;  /* 0xffffe40802187981 */ /* 0x000ee8000c1e1900 */
[----:B------:R-:W4:Y:S01]  /*0440*/  LDG.E R21, desc[UR8][R2.64+-0x18] ;  /* 0xffffe80802157981 */ /* 0x000f22000c1e1900 */
[----:B0-----:R-:W-:-:S05]  /*0450*/  IMAD.WIDE R4, R17, 0x4, R4 ;  /* 0x0000000411047825 */ /* 0x001fca00078e0204 */
[----:B------:R-:W2:Y:S04]  /*0460*/  LDG.E R23, desc[UR8][R4.64] ;  /* 0x0000000804177981 */ /* 0x000ea8000c1e1900 */
[----:B------:R-:W3:Y:S04]  /*0470*/  LDG.E R25, desc[UR8][R4.64+0x4] ;  /* 0x0000040804197981 */ /* 0x000ee8000c1e1900 */
[----:B------:R-:W4:Y:S04]  /*0480*/  LDG.E R18, desc[UR8][R4.64+0x8] ;  /* 0x0000080804127981 */ /* 0x000f28000c1e1900 */
[----:B------:R-:W5:Y:S04]  /*0490*/  LDG.E R28, desc[UR8][R4.64+0x38] ;  /* 0x00003808041c7981 */ /* 0x000f68000c1e1900 */
[----:B------:R-:W5:Y:S01]  /*04a0*/  LDG.E R29, desc[UR8][R4.64+0x3c] ;  /* 0x00003c08041d7981 */ /* 0x000f62000c1e1900 */
[----:B--2---:R-:W-:-:S03]  /*04b0*/  FFMA R23, R22, R23, R13 ;  /* 0x0000001716177223 */ /* 0x004fc6000000000d */
[----:B------:R-:W2:Y:S04]  /*04c0*/  LDG.E R13, desc[UR8][R4.64+0xc] ;  /* 0x00000c08040d7981 */ /* 0x000ea8000c1e1900 */
[----:B------:R-:W2:Y:S01]  /*04d0*/  LDG.E R22, desc[UR8][R2.64+-0x14] ;  /* 0xffffec0802167981 */ /* 0x000ea2000c1e1900 */
[----:B---3--:R-:W-:-:S03]  /*04e0*/  FFMA R26, R24, R25, R23 ;  /* 0x00000019181a7223 */ /* 0x008fc60000000017 */
[----:B------:R-:W3:Y:S04]  /*04f0*/  LDG.E R24, desc[UR8][R4.64+0x10] ;  /* 0x0000100804187981 */ /* 0x000ee8000c1e1900 */
[----:B------:R-:W3:Y:S01]  /*0500*/  LDG.E R23, desc[UR8][R2.64+-0x10] ;  /* 0xfffff00802177981 */ /* 0x000ee2000c1e1900 */
[----:B----4-:R-:W-:-:S03]  /*0510*/  FFMA R25, R21, R18, R26 ;  /* 0x0000001215197223 */ /* 0x010fc6000000001a */
[----:B------:R-:W4:Y:S04]  /*0520*/  LDG.E R18, desc[UR8][R4.64+0x14] ;  /* 0x0000140804127981 */ /* 0x000f28000c1e1900 */
[----:B------:R-:W4:Y:S01]  /*0530*/  LDG.E R21, desc[UR8][R2.64+-0xc] ;  /* 0xfffff40802157981 */ /* 0x000f22000c1e1900 */
        /* <DEDUP_REMOVED lines=8> */
[----:B------:R-:W4:Y:S04]  /*05c0*/  LDG.E R18, desc[UR8][R2.64] ;  /* 0x0000000802127981 */ /* 0x000f28000c1e1900 */
[----:B------:R-:W5:Y:S01]  /*05d0*/  LDG.E R25, desc[UR8][R2.64+0x4] ;  /* 0x0000040802197981 */ /* 0x000f62000c1e1900 */
[----:B--2---:R-:W-:-:S03]  /*05e0*/  FFMA R13, R13, R22, R26 ;  /* 0x000000160d0d7223 */ /* 0x004fc6000000001a */
[----:B------:R-:W5:Y:S01]  /*05f0*/  LDG.E R22, desc[UR8][R4.64+0x24] ;  /* 0x0000240804167981 */ /* 0x000f62000c1e1900 */
[----:B---3--:R-:W-:-:S03]  /*0600*/  FFMA R13, R24, R23, R13 ;  /* 0x00000017180d7223 */ /* 0x008fc6000000000d */
[----:B------:R-:W2:Y:S04]  /*0610*/  LDG.E R24, desc[UR8][R4.64+0x28] ;  /* 0x0000280804187981 */ /* 0x000ea8000c1e1900 */
[----:B------:R-:W2:Y:S01]  /*0620*/  LDG.E R23, desc[UR8][R2.64+0x8] ;  /* 0x0000080802177981 */ /* 0x000ea2000c1e1900 */
[----:B----4-:R-:W-:-:S03]  /*0630*/  FFMA R26, R18, R21, R13 ;  /* 0x00000015121a7223 */ /* 0x010fc6000000000d */
[----:B------:R-:W3:Y:S04]  /*0640*/  LDG.E R18, desc[UR8][R4.64+0x2c] ;  /* 0x00002c0804127981 */ /* 0x000ee8000c1e1900 */
[----:B------:R-:W3:Y:S04]  /*0650*/  LDG.E R13, desc[UR8][R2.64+0xc] ;  /* 0x00000c08020d7981 */ /* 0x000ee8000c1e1900 */
[----:B------:R-:W4:Y:S01]  /*0660*/  LDG.E R21, desc[UR8][R4.64+0x30] ;  /* 0x0000300804157981 */ /* 0x000f22000c1e1900 */
[----:B-----5:R-:W-:-:S03]  /*0670*/  FFMA R26, R25, R22, R26 ;  /* 0x00000016191a7223 */ /* 0x020fc6000000001a */
[----:B------:R-:W4:Y:S04]  /*0680*/  LDG.E R22, desc[UR8][R2.64+0x10] ;  /* 0x0000100802167981 */ /* 0x000f28000c1e1900 */
[----:B------:R-:W5:Y:S01]  /*0690*/  LDG.E R25, desc[UR8][R4.64+0x34] ;  /* 0x0000340804197981 */ /* 0x000f62000c1e1900 */
[----:B--2---:R-:W-:-:S03]  /*06a0*/  FFMA R27, R23, R24, R26 ;  /* 0x00000018171b7223 */ /* 0x004fc6000000001a */
[----:B------:R-:W5:Y:S04]  /*06b0*/  LDG.E R24, desc[UR8][R2.64+0x14] ;  /* 0x0000140802187981 */ /* 0x000f68000c1e1900 */
[----:B------:R-:W2:Y:S04]  /*06c0*/  LDG.E R23, desc[UR8][R2.64+0x18] ;  /* 0x0000180802177981 */ /* 0x000ea8000c1e1900 */
[----:B------:R-:W2:Y:S01]  /*06d0*/  LDG.E R26, desc[UR8][R2.64+0x1c] ;  /* 0x00001c08021a7981 */ /* 0x000ea2000c1e1900 */
[----:B------:R-:W-:Y:S01]  /*06e0*/  IADD3 R16, PT, PT, R16, 0x10, RZ ;  /* 0x0000001010107810 */ /* 0x000fe20007ffe0ff */
[----:B---3--:R-:W-:-:S03]  /*06f0*/  FFMA R13, R13, R18, R27 ;  /* 0x000000120d0d7223 */ /* 0x008fc6000000001b */
[----:B------:R-:W-:Y:S02]  /*0700*/  ISETP.NE.AND P0, PT, R16, RZ, PT ;  /* 0x000000ff1000720c */ /* 0x000fe40003f05270 */
[----:B------:R-:W-:Y:S02]  /*0710*/  IADD3 R17, PT, PT, R17, 0x10, RZ ;  /* 0x0000001011117810 */ /* 0x000fe40007ffe0ff */
[----:B------:R-:W-:Y:S01]  /*0720*/  IADD3 R15, PT, PT, R15, 0x10, RZ ;  /* 0x000000100f0f7810 */ /* 0x000fe20007ffe0ff */
[----:B----4-:R-:W-:-:S04]  /*0730*/  FFMA R13, R22, R21, R13 ;  /* 0x00000015160d7223 */ /* 0x010fc8000000000d */
[----:B-----5:R-:W-:-:S04]  /*0740*/  FFMA R24, R24, R25, R13 ;  /* 0x0000001918187223 */ /* 0x020fc8000000000d */
[----:B--2---:R-:W-:-:S04]  /*0750*/  FFMA R23, R23, R28, R24 ;  /* 0x0000001c17177223 */ /* 0x004fc80000000018 */
[----:B------:R-:W-:Y:S01]  /*0760*/  FFMA R13, R26, R29, R23 ;  /* 0x0000001d1a0d7223 */ /* 0x000fe20000000017 */
[----:B------:R-:W-:Y:S06]  /*0770*/  @P0 BRA `(.L_x_12) ;  /* 0xfffffffc00180947 */ /* 0x000fec000383ffff */
.L_x_11:
[----:B------:R-:W-:-:S13]  /*0780*/  ISETP.NE.AND P0, PT, R19, RZ, PT ;  /* 0x000000ff1300720c */ /* 0x000fda0003f05270 */
[----:B------:R-:W-:Y:S05]  /*0790*/  @!P0 BRA `(.L_x_13) ;  /* 0x0000000400388947 */ /* 0x000fea0003800000 */
[----:B------:R-:W-:Y:S02]  /*07a0*/  IADD3 R2, PT, PT, R19, -0x1, RZ ;  /* 0xffffffff13027810 */ /* 0x000fe40007ffe0ff */
[----:B------:R-:W-:Y:S02]  /*07b0*/  ISETP.NE.AND P1, PT, R20, RZ, PT ;  /* 0x000000ff1400720c */ /* 0x000fe40003f25270 */
[----:B------:R-:W-:-:S13]  /*07c0*/  ISETP.GE.U32.AND P0, PT, R2, 0x7, PT ;  /* 0x000000070200780c */ /* 0x000fda0003f06070 */
[----:B------:R-:W-:Y:S05]  /*07d0*/  @!P0 BRA `(.L_x_14) ;  /* 0x00000000007c8947 */ /* 0x000fea0003800000 */
[----:B------:R-:W0:Y:S01]  /*07e0*/  LDC.64 R2, c[0x0][0x380] ;  /* 0x0000e000ff027b82 */ /* 0x000e220000000a00 */
[-C--:B------:R-:W-:Y:S02]  /*07f0*/  IADD3 R15, PT, PT, R11, R14.reuse, RZ ;  /* 0x0000000e0b0f7210 */ /* 0x080fe40007ffe0ff */
[----:B------:R-:W-:-:S05]  /*0800*/  IADD3 R17, PT, PT, R12, R14, RZ ;  /* 0x0000000e0c117210 */ /* 0x000fca0007ffe0ff */
[----:B------:R-:W1:Y:S01]  /*0810*/  LDC.64 R4, c[0x0][0x388] ;  /* 0x0000e200ff047b82 */ /* 0x000e620000000a00 */
[----:B0-----:R-:W-:-:S05]  /*0820*/  IMAD.WIDE R2, R15, 0x4, R2 ;  /* 0x000000040f027825 */ /* 0x001fca00078e0202 */
[----:B------:R-:W2:Y:S01]  /*0830*/  LDG.E R22, desc[UR8][R2.64] ;  /* 0x0000000802167981 */ /* 0x000ea2000c1e1900 */
[----:B-1----:R-:W-:-:S03]  /*0840*/  IMAD.WIDE R4, R17, 0x4, R4 ;  /* 0x0000000411047825 */ /* 0x002fc600078e0204 */
[----:B------:R-:W3:Y:S04]  /*0850*/  LDG.E R24, desc[UR8][R2.64+0x4] ;  /* 0x0000040802187981 */ /* 0x000ee8000c1e1900 */
[----:B------:R-:W2:Y:S04]  /*0860*/  LDG.E R21, desc[UR8][R4.64] ;  /* 0x0000000804157981 */ /* 0x000ea8000c1e1900 */
[----:B------:R-:W3:Y:S04]  /*0870*/  LDG.E R23, desc[UR8][R4.64+0x4] ;  /* 0x0000040804177981 */ /* 0x000ee8000c1e1900 */
[----:B------:R-:W4:Y:S04]  /*0880*/  LDG.E R18, desc[UR8][R2.64+0x8] ;  /* 0x0000080802127981 */ /* 0x000f28000c1e1900 */
[----:B------:R-:W4:Y:S04]  /*0890*/  LDG.E R15, desc[UR8][R4.64+0x8] ;  /* 0x00000808040f7981 */ /* 0x000f28000c1e1900 */
[----:B------:R-:W5:Y:S04]  /*08a0*/  LDG.E R16, desc[UR8][R2.64+0xc] ;  /* 0x00000c0802107981 */ /* 0x000f68000c1e1900 */
[----:B------:R-:W5:Y:S04]  /*08b0*/  LDG.E R17, desc[UR8][R4.64+0xc] ;  /* 0x00000c0804117981 */ /* 0x000f68000c1e1900 */
[----:B------:R-:W5:Y:S04]  /*08c0*/  LDG.E R26, desc[UR8][R4.64+0x18] ;  /* 0x00001808041a7981 */ /* 0x000f68000c1e1900 */
[----:B------:R-:W5:Y:S04]  /*08d0*/  LDG.E R25, desc[UR8][R2.64+0x1c] ;  /* 0x00001c0802197981 */ /* 0x000f68000c1e1900 */
[----:B------:R-:W5:Y:S01]  /*08e0*/  LDG.E R28, desc[UR8][R4.64+0x1c] ;  /* 0x00001c08041c7981 */ /* 0x000f62000c1e1900 */
[----:B--2---:R-:W-:-:S03]  /*08f0*/  FFMA R21, R22, R21, R13 ;  /* 0x0000001516157223 */ /* 0x004fc6000000000d */
[----:B------:R-:W2:Y:S04]  /*0900*/  LDG.E R13, desc[UR8][R2.64+0x10] ;  /* 0x00001008020d7981 */ /* 0x000ea8000c1e1900 */
[----:B------:R-:W2:Y:S01]  /*0910*/  LDG.E R22, desc[UR8][R4.64+0x10] ;  /* 0x0000100804167981 */ /* 0x000ea2000c1e1900 */
[----:B---3--:R-:W-:-:S03]  /*0920*/  FFMA R27, R24, R23, R21 ;  /* 0x00000017181b7223 */ /* 0x008fc60000000015 */
[----:B------:R-:W3:Y:S04]  /*0930*/  LDG.E R23, desc[UR8][R2.64+0x14] ;  /* 0x0000140802177981 */ /* 0x000ee8000c1e1900 */
[----:B------:R-:W3:Y:S04]  /*0940*/  LDG.E R24, desc[UR8][R4.64+0x14] ;  /* 0x0000140804187981 */ /* 0x000ee8000c1e1900 */
[----:B------:R-:W3:Y:S01]  /*0950*/  LDG.E R21, desc[UR8][R2.64+0x18] ;  /* 0x0000180802157981 */ /* 0x000ee2000c1e1900 */
[----:B----4-:R-:W-:-:S04]  /*0960*/  FFMA R15, R18, R15, R27 ;  /* 0x0000000f120f7223 */ /* 0x010fc8000000001b */
[----:B-----5:R-:W-:Y:S01]  /*0970*/  FFMA R16, R16, R17, R15 ;  /* 0x0000001110107223 */ /* 0x020fe2000000000f */
[----:B------:R-:W-:-:S03]  /*0980*/  IADD3 R14, PT, PT, R14, 0x8, RZ ;  /* 0x000000080e0e7810 */ /* 0x000fc60007ffe0ff */
[----:B--2---:R-:W-:-:S04]  /*0990*/  FFMA R16, R13, R22, R16 ;  /* 0x000000160d107223 */ /* 0x004fc80000000010 */
[----:B---3--:R-:W-:-:S04]  /*09a0*/  FFMA R16, R23, R24, R16 ;  /* 0x0000001817107223 */ /* 0x008fc80000000010 */
[----:B------:R-:W-:-:S04]  /*09b0*/  FFMA R16, R21, R26, R16 ;  /* 0x0000001a15107223 */ /* 0x000fc80000000010 */
[----:B------:R-:W-:-:S07]  /*09c0*/  FFMA R13, R25, R28, R16 ;  /* 0x0000001c190d7223 */ /* 0x000fce0000000010 */
.L_x_14:
        /* <DEDUP_REMOVED lines=18> */
[----:B------:R-:W5:Y:S01]  /*0af0*/  LDG.E R23, desc[UR8][R2.64+0xc] ;  /* 0x00000c0802177981 */ /* 0x000f62000c1e1900 */
[----:B------:R-:W-:Y:S01]  /*0b00*/  IADD3 R14, PT, PT, R14, 0x4, RZ ;  /* 0x000000040e0e7810 */ /* 0x000fe20007ffe0ff */
[----:B--2---:R-:W-:-:S04]  /*0b10*/  FFMA R15, R16, R15, R13 ;  /* 0x0000000f100f7223 */ /* 0x004fc8000000000d */
[----:B---3--:R-:W-:-:S04]  /*0b20*/  FFMA R15, R18, R17, R15 ;  /* 0x00000011120f7223 */ /* 0x008fc8000000000f */
[----:B----4-:R-:W-:-:S04]  /*0b30*/  FFMA R15, R22, R21, R15 ;  /* 0x00000015160f7223 */ /* 0x010fc8000000000f */
[----:B-----5:R-:W-:-:S07]  /*0b40*/  FFMA R13, R24, R23, R15 ;  /* 0x00000017180d7223 */ /* 0x020fce000000000f */
.L_x_15:
[----:B------:R-:W-:Y:S05]  /*0b50*/  @!P1 BRA `(.L_x_13) ;  /* 0x0000000000489947 */ /* 0x000fea0003800000 */
[----:B------:R-:W0:Y:S01]  /*0b60*/  LDC.64 R4, c[0x0][0x380] ;  /* 0x0000e000ff047b82 */ /* 0x000e220000000a00 */
[-C--:B------:R-:W-:Y:S02]  /*0b70*/  IADD3 R15, PT, PT, R11, R14.reuse, RZ ;  /* 0x0000000e0b0f7210 */ /* 0x080fe40007ffe0ff */
[----:B------:R-:W-:-:S05]  /*0b80*/  IADD3 R17, PT, PT, R12, R14, RZ ;  /* 0x0000000e0c117210 */ /* 0x000fca0007ffe0ff */
[----:B------:R-:W1:Y:S01]  /*0b90*/  LDC.64 R2, c[0x0][0x388] ;  /* 0x0000e200ff027b82 */ /* 0x000e620000000a00 */
[----:B0-----:R-:W-:-:S05]  /*0ba0*/  IMAD.WIDE R4, R15, 0x4, R4 ;  /* 0x000000040f047825 */ /* 0x001fca00078e0204 */
[----:B------:R-:W2:Y:S01]  /*0bb0*/  LDG.E R12, desc[UR8][R4.64] ;  /* 0x00000008040c7981 */ /* 0x000ea2000c1e1900 */
[----:B-1----:R-:W-:-:S05]  /*0bc0*/  IMAD.WIDE R2, R17, 0x4, R2 ;  /* 0x0000000411027825 */ /* 0x002fca00078e0202 */
[----:B------:R-:W2:Y:S01]  /*0bd0*/  LDG.E R14, desc[UR8][R2.64] ;  /* 0x00000008020e7981 */ /* 0x000ea2000c1e1900 */
[----:B------:R-:W-:Y:S01]  /*0be0*/  ISETP.NE.AND P0, PT, R8, 0x1, PT ;  /* 0x000000010800780c */ /* 0x000fe20003f05270 */
[----:B--2---:R-:W-:-:S12]  /*0bf0*/  FFMA R13, R12, R14, R13 ;  /* 0x0000000e0c0d7223 */ /* 0x004fd8000000000d */
[----:B------:R-:W-:Y:S05]  /*0c00*/  @!P0 BRA `(.L_x_13) ;  /* 0x00000000001c8947 */ /* 0x000fea0003800000 */
[----:B------:R-:W-:Y:S01]  /*0c10*/  ISETP.NE.AND P0, PT, R8, 0x2, PT ;  /* 0x000000020800780c */ /* 0x000fe20003f05270 */
[----:B------:R-:W2:Y:S04]  /*0c20*/  LDG.E R12, desc[UR8][R4.64+0x4] ;  /* 0x00000408040c7981 */ /* 0x000ea8000c1e1900 */
[----:B------:R-:W2:Y:S08]  /*0c30*/  LDG.E R14, desc[UR8][R2.64+0x4] ;  /* 0x00000408020e7981 */ /* 0x000eb0000c1e1900 */
[----:B------:R-:W3:Y:S04]  /*0c40*/  @P0 LDG.E R16, desc[UR8][R4.64+0x8] ;  /* 0x0000080804100981 */ /* 0x000ee8000c1e1900 */
[----:B------:R-:W3:Y:S01]  /*0c50*/  @P0 LDG.E R15, desc[UR8][R2.64+0x8] ;  /* 0x00000808020f0981 */ /* 0x000ee2000c1e1900 */
[----:B--2---:R-:W-:-:S04]  /*0c60*/  FFMA R13, R12, R14, R13 ;  /* 0x0000000e0c0d7223 */ /* 0x004fc8000000000d */
[----:B---3--:R-:W-:-:S07]  /*0c70*/  @P0 FFMA R13, R16, R15, R13 ;  /* 0x0000000f100d0223 */ /* 0x008fce000000000d */
.L_x_13:
[----:B------:R-:W0:Y:S01]  /*0c80*/  LDC.64 R2, c[0x0][0x390] ;  /* 0x0000e400ff027b82 */ /* 0x000e220000000a00 */
[----:B------:R-:W1:Y:S02]  /*0c90*/  LDCU UR6, c[0x0][0x3a0] ;  /* 0x00007400ff0677ac */ /* 0x000e640008000800 */
[----:B-1----:R-:W-:Y:S01]  /*0ca0*/  IMAD R5, R0, UR6, R10 ;  /* 0x0000000600057c24 */ /* 0x002fe2000f8e020a */
[----:B------:R-:W-:-:S03]  /*0cb0*/  IADD3 R10, PT, PT, R7, R10, RZ ;  /* 0x0000000a070a7210 */ /* 0x000fc60007ffe0ff */
[----:B0-----:R-:W-:Y:S01]  /*0cc0*/  IMAD.WIDE R2, R5, 0x4, R2 ;  /* 0x0000000405027825 */ /* 0x001fe200078e0202 */
[----:B------:R-:W-:-:S04]  /*0cd0*/  ISETP.GE.AND P0, PT, R10, UR6, PT ;  /* 0x000000060a007c0c */ /* 0x000fc8000bf06270 */
[----:B------:R0:W-:Y:S09]  /*0ce0*/  STG.E desc[UR8][R2.64], R13 ;  /* 0x0000000d02007986 */ /* 0x0001f2000c101908 */
[----:B------:R-:W-:Y:S05]  /*0cf0*/  @!P0 BRA `(.L_x_16) ;  /* 0xfffffff4008c8947 */ /* 0x000fea000383ffff */
.L_x_10:
[----:B------:R-:W-:Y:S05]  /*0d00*/  BSYNC.RECONVERGENT B0 ;  /* 0x0000000000007941 */ /* 0x000fea0003800200 */
.L_x_9:
[----:B------:R-:W1:Y:S01]  /*0d10*/  LDCU UR6, c[0x0][0x39c] ;  /* 0x00007380ff0677ac */ /* 0x000e620008000800 */
[----:B------:R-:W-:-:S04]  /*0d20*/  IADD3 R0, PT, PT, R9, R0, RZ ;  /* 0x0000000009007210 */ /* 0x000fc80007ffe0ff */
[----:B-1----:R-:W-:-:S13]  /*0d30*/  ISETP.GE.AND P0, PT, R0, UR6, PT ;  /* 0x0000000600007c0c */ /* 0x002fda000bf06270 */
[----:B------:R-:W-:Y:S05]  /*0d40*/  @!P0 BRA `(.L_x_17) ;  /* 0xfffffff4005c8947 */ /* 0x000fea000383ffff */
[----:B------:R-:W-:Y:S05]  /*0d50*/  EXIT ;  /* 0x000000000000794d */ /* 0x000fea0003800000 */
.L_x_18:
        /* <DEDUP_REMOVED lines=10> */
.L_x_21:


//--------------------- .nv.global.init           --------------------------
	.section	.nv.global.init,"aw",@progbits
.nv.global.init:
	.type		$str,@object
	.size		$str,($str$1 - $str)
$str:
        /*0000*/ 	.byte	0x74, 0x61, 0x73, 0x6b, 0x20, 0x25, 0x64, 0x20, 0x6f, 0x6e, 0x20, 0x47, 0x50, 0x55, 0x20, 0x25
        /*0010*/ 	.byte	0x64, 0x20, 0x64, 0x6f, 0x6e, 0x65, 0x0a, 0x00
	.type		$str$1,@object
	.size		$str$1,(.L_1 - $str$1)
$str$1:
        /*0018*/ 	.byte	0x45, 0x6c, 0x65, 0x6d, 0x65, 0x6e, 0x74, 0x20, 0x61, 0x74, 0x20, 0x5b, 0x25, 0x64, 0x2c, 0x20
        /*0028*/ 	.byte	0x25, 0x64, 0x5d, 0x3a, 0x20, 0x25, 0x66, 0x0a, 0x00
.L_1:


//--------------------- .nv.shared.reserved.0     --------------------------
	.section	.nv.shared.reserved.0,"aw",@nobits
	.weak		__nv_reservedSMEM_offset_0_alias
	.size		__nv_reservedSMEM_offset_0_alias, 0, 64
	.other		__nv_reservedSMEM_offset_0_alias,@"STO_CUDA_RESERVED_SHARED STV_DEFAULT"
__nv_reservedSMEM_offset_0_alias:
	.zero		0
	.zero		64


//--------------------- .nv.constant0._Z17printMatrixKernelPfii --------------------------
	.section	.nv.constant0._Z17printMatrixKernelPfii,"a",@progbits
	.sectionflags	@""
	.align	4
.nv.constant0._Z17printMatrixKernelPfii:
	.zero		912


//--------------------- .nv.constant0._Z9gpu_checkii --------------------------
	.section	.nv.constant0._Z9gpu_checkii,"a",@progbits
	.sectionflags	@""
	.align	4
.nv.constant0._Z9gpu_checkii:
	.zero		904


//--------------------- .nv.constant0._Z15multiply_kernelPfS_S_iiii --------------------------
	.section	.nv.constant0._Z15multiply_kernelPfS_S_iiii,"a",@progbits
	.sectionflags	@""
	.align	4
.nv.constant0._Z15multiply_kernelPfS_S_iiii:
	.zero		936


//--------------------- SYMBOLS --------------------------

	.type		.nv.reservedSmem.offset0,@object
	.size		.nv.reservedSmem.offset0,0x4
	.type		vprintf,@function
